	.headerflags	@"EF_CUDA_TEXMODE_UNIFIED EF_CUDA_64BIT_ADDRESS EF_CUDA_ACCELERATORS EF_CUDA_SM90 EF_CUDA_VIRTUAL_SM(EF_CUDA_SM90)"
	.elftype	@"ET_EXEC"


//--------------------- .nv.info                  --------------------------
	.section	.nv.info,"",@"SHT_CUDA_INFO"
	.align	4


	//----- nvinfo : EIATTR_REGCOUNT
	.align		4
        /*0000*/ 	.byte	0x04, 0x2f
        /*0002*/ 	.short	(.L_1 - .L_0)
	.align		4
.L_0:
        /*0004*/ 	.word	index@(triton_poi_fused_convolution_2)
        /*0008*/ 	.word	0x00000012


	//----- nvinfo : EIATTR_MIN_STACK_SIZE
	.align		4
.L_1:
        /*000c*/ 	.byte	0x04, 0x12
        /*000e*/ 	.short	(.L_3 - .L_2)
	.align		4
.L_2:
        /*0010*/ 	.word	index@(triton_poi_fused_convolution_2)
        /*0014*/ 	.word	0x00000000


	//----- nvinfo : EIATTR_FRAME_SIZE
	.align		4
.L_3:
        /*0018*/ 	.byte	0x04, 0x11
        /*001a*/ 	.short	(.L_5 - .L_4)
	.align		4
.L_4:
        /*001c*/ 	.word	index@(triton_poi_fused_convolution_2)
        /*0020*/ 	.word	0x00000000


	//----- nvinfo : EIATTR_MIN_STACK_SIZE
	.align		4
.L_5:
        /*0024*/ 	.byte	0x04, 0x12
        /*0026*/ 	.short	(.L_7 - .L_6)
	.align		4
.L_6:
        /*0028*/ 	.word	index@(triton_poi_fused_convolution_2)
        /*002c*/ 	.word	0x00000000
.L_7:


//--------------------- .nv.info.triton_poi_fused_convolution_2 --------------------------
	.section	.nv.info.triton_poi_fused_convolution_2,"",@"SHT_CUDA_INFO"
	.sectionflags	@""
	.align	4


	//----- nvinfo : EIATTR_CUDA_API_VERSION
	.align		4
        /*0000*/ 	.byte	0x04, 0x37
        /*0002*/ 	.short	(.L_9 - .L_8)
.L_8:
        /*0004*/ 	.word	0x0000007c


	//----- nvinfo : EIATTR_KPARAM_INFO
	.align		4
.L_9:
        /*0008*/ 	.byte	0x04, 0x17
        /*000a*/ 	.short	(.L_11 - .L_10)
.L_10:
        /*000c*/ 	.word	0x00000000
        /*0010*/ 	.short	0x0002
        /*0012*/ 	.short	0x0010
        /*0014*/ 	.byte	0x00, 0xf0, 0x11, 0x00


	//----- nvinfo : EIATTR_KPARAM_INFO
	.align		4
.L_11:
        /*0018*/ 	.byte	0x04, 0x17
        /*001a*/ 	.short	(.L_13 - .L_12)
.L_12:
        /*001c*/ 	.word	0x00000000
        /*0020*/ 	.short	0x0001
        /*0022*/ 	.short	0x0008
        /*0024*/ 	.byte	0x00, 0xf4, 0x21, 0x00


	//----- nvinfo : EIATTR_KPARAM_INFO
	.align		4
.L_13:
        /*0028*/ 	.byte	0x04, 0x17
        /*002a*/ 	.short	(.L_15 - .L_14)
.L_14:
        /*002c*/ 	.word	0x00000000
        /*0030*/ 	.short	0x0000
        /*0032*/ 	.short	0x0000
        /*0034*/ 	.byte	0x00, 0xf4, 0x21, 0x00


	//----- nvinfo : EIATTR_SPARSE_MMA_MASK
	.align		4
.L_15:
        /*0038*/ 	.byte	0x03, 0x50
        /*003a*/ 	.short	0x0000


	//----- nvinfo : EIATTR_MAXREG_COUNT
	.align		4
        /*003c*/ 	.byte	0x03, 0x1b
        /*003e*/ 	.short	0x00ff


	//----- nvinfo : EIATTR_EXIT_INSTR_OFFSETS
	.align		4
        /*0040*/ 	.byte	0x04, 0x1c
        /*0042*/ 	.short	(.L_17 - .L_16)


	//   ....[0]....
.L_16:
        /*0044*/ 	.word	0x00000280


	//----- nvinfo : EIATTR_REQNTID
	.align		4
.L_17:
        /*0048*/ 	.byte	0x04, 0x10
        /*004a*/ 	.short	(.L_19 - .L_18)
.L_18:
        /*004c*/ 	.word	0x00000080
        /*0050*/ 	.word	0x00000001
        /*0054*/ 	.word	0x00000001


	//----- nvinfo : EIATTR_CBANK_PARAM_SIZE
	.align		4
.L_19:
        /*0058*/ 	.byte	0x03, 0x19
        /*005a*/ 	.short	0x0014


	//----- nvinfo : EIATTR_PARAM_CBANK
	.align		4
        /*005c*/ 	.byte	0x04, 0x0a
        /*005e*/ 	.short	(.L_21 - .L_20)
	.align		4
.L_20:
        /*0060*/ 	.word	index@(.nv.constant0.triton_poi_fused_convolution_2)
        /*0064*/ 	.short	0x0210
        /*0066*/ 	.short	0x0014


	//----- nvinfo : EIATTR_SW_WAR
	.align		4
.L_21:
        /*0068*/ 	.byte	0x04, 0x36
        /*006a*/ 	.short	(.L_23 - .L_22)
.L_22:
        /*006c*/ 	.word	0x00000008
.L_23:


//--------------------- .nv.callgraph             --------------------------
	.section	.nv.callgraph,"",@"SHT_CUDA_CALLGRAPH"
	.align	4
	.sectionentsize	8
	.align		4
        /*0000*/ 	.word	0x00000000
	.align		4
        /*0004*/ 	.word	0xffffffff
	.align		4
        /*0008*/ 	.word	0x00000000
	.align		4
        /*000c*/ 	.word	0xfffffffe
	.align		4
        /*0010*/ 	.word	0x00000000
	.align		4
        /*0014*/ 	.word	0xfffffffd
	.align		4
        /*0018*/ 	.word	0x00000000
	.align		4
        /*001c*/ 	.word	0xfffffffc


//--------------------- .text.triton_poi_fused_convolution_2 --------------------------
	.section	.text.triton_poi_fused_convolution_2,"ax",@progbits
	.align	128
        .global         triton_poi_fused_convolution_2
        .type           triton_poi_fused_convolution_2,@function
        .size           triton_poi_fused_convolution_2,(.L_x_1 - triton_poi_fused_convolution_2)
        .other          triton_poi_fused_convolution_2,@"STO_CUDA_ENTRY STV_DEFAULT"
triton_poi_fused_convolution_2:
.text.triton_poi_fused_convolution_2:
[----:B------:R-:W-:Y:S01]  /*0000*/  LDC R1, c[0x0][0x28] ;  /* 0x00000a00ff017b82 */ /* 0x000fe20000000800 */
[----:B------:R-:W1:Y:S07]  /*0010*/  S2R R0, SR_TID.X ;  /* 0x0000000000007919 */ /* 0x000e6e0000002100 */
[----:B------:R-:W2:Y:S01]  /*0020*/  LDC.64 R4, c[0x0][0x210] ;  /* 0x00008400ff047b82 */ /* 0x000ea20000000a00 */
[----:B------:R-:W-:Y:S01]  /*0030*/  ULDC.64 UR4, c[0x0][0x208] ;  /* 0x0000820000047ab9 */ /* 0x000fe20000000a00 */
[----:B------:R-:W3:Y:S01]  /*0040*/  S2R R9, SR_CTAID.X ;  /* 0x0000000000097919 */ /* 0x000ee20000002500 */
[----:B-1----:R-:W-:-:S02]  /*0050*/  SHF.L.U32 R0, R0, 0x2, RZ ;  /* 0x0000000200007819 */ /* 0x002fc400000006ff */
[----:B---3--:R-:W-:Y:S02]  /*0060*/  SHF.R.S32.HI R2, RZ, 0x15, R9 ;  /* 0x00000015ff027819 */ /* 0x008fe40000011409 */
[----:B------:R-:W-:Y:S02]  /*0070*/  LOP3.LUT R0, R0, 0x1fc, RZ, 0xc0, !PT ;  /* 0x000001fc00007812 */ /* 0x000fe400078ec0ff */
[----:B------:R-:W-:Y:S02]  /*0080*/  SGXT R2, R2, 0x1 ;  /* 0x000000010202781a */ /* 0x000fe40000000200 */
[----:B------:R-:W-:-:S04]  /*0090*/  LEA R9, R9, R0, 0xa ;  /* 0x0000000009097211 */ /* 0x000fc800078e50ff */
[----:B------:R-:W-:Y:S02]  /*00a0*/  LEA.HI R0, R2, R9, RZ, 0xc ;  /* 0x0000000902007211 */ /* 0x000fe400078f60ff */
[----:B------:R-:W1:Y:S02]  /*00b0*/  LDC.64 R2, c[0x0][0x218] ;  /* 0x00008600ff027b82 */ /* 0x000e640000000a00 */
[----:B------:R-:W-:Y:S02]  /*00c0*/  IADD3 R6, R0, 0x200, RZ ;  /* 0x0000020000067810 */ /* 0x000fe40007ffe0ff */
[----:B------:R-:W-:Y:S02]  /*00d0*/  SHF.R.S32.HI R0, RZ, 0xc, R0 ;  /* 0x0000000cff007819 */ /* 0x000fe40000011400 */
[----:B------:R-:W-:-:S03]  /*00e0*/  SHF.R.S32.HI R6, RZ, 0xc, R6 ;  /* 0x0000000cff067819 */ /* 0x000fc60000011406 */
[----:B------:R-:W-:-:S04]  /*00f0*/  IMAD.HI R7, R0, 0x51eb851f, RZ ;  /* 0x51eb851f00077827 */ /* 0x000fc800078e02ff */
[----:B------:R-:W-:Y:S01]  /*0100*/  IMAD.HI R10, R6, 0x51eb851f, RZ ;  /* 0x51eb851f060a7827 */ /* 0x000fe200078e02ff */
[----:B------:R-:W-:-:S04]  /*0110*/  SHF.R.U32.HI R8, RZ, 0x1f, R7 ;  /* 0x0000001fff087819 */ /* 0x000fc80000011607 */
[----:B------:R-:W-:Y:S02]  /*0120*/  SHF.R.U32.HI R11, RZ, 0x1f, R10 ;  /* 0x0000001fff0b7819 */ /* 0x000fe4000001160a */
[----:B------:R-:W-:Y:S01]  /*0130*/  LEA.HI.SX32 R7, R7, R8, 0x1c ;  /* 0x0000000807077211 */ /* 0x000fe200078fe2ff */
[----:B--2---:R-:W-:Y:S01]  /*0140*/  IMAD.WIDE R8, R9, 0x4, R4 ;  /* 0x0000000409087825 */ /* 0x004fe200078e0204 */
[----:B------:R-:W-:-:S03]  /*0150*/  LEA.HI.SX32 R11, R10, R11, 0x1c ;  /* 0x0000000b0a0b7211 */ /* 0x000fc600078fe2ff */
[----:B------:R-:W-:Y:S02]  /*0160*/  IMAD R7, R7, -0x32, R0 ;  /* 0xffffffce07077824 */ /* 0x000fe400078e0200 */
[----:B------:R-:W-:Y:S02]  /*0170*/  IMAD R13, R11, -0x32, R6 ;  /* 0xffffffce0b0d7824 */ /* 0x000fe400078e0206 */
[--C-:B-1----:R-:W-:Y:S02]  /*0180*/  IMAD.WIDE R10, R7, 0x4, R2.reuse ;  /* 0x00000004070a7825 */ /* 0x102fe400078e0202 */
[----:B------:R-:W2:Y:S02]  /*0190*/  LDG.E.128 R4, desc[UR4][R8.64] ;  /* 0x0000000408047981 */ /* 0x000ea4000c1e1d00 */
[----:B------:R-:W-:Y:S02]  /*01a0*/  IMAD.WIDE R2, R13, 0x4, R2 ;  /* 0x000000040d027825 */ /* 0x000fe400078e0202 */
[----:B------:R-:W2:Y:S04]  /*01b0*/  LDG.E.EL R10, desc[UR4][R10.64] ;  /* 0x000000040a0a7981 */ /* 0x000ea8000c2e1900 */
[----:B------:R-:W3:Y:S04]  /*01c0*/  LDG.E.EL R2, desc[UR4][R2.64] ;  /* 0x0000000402027981 */ /* 0x000ee8000c2e1900 */
[----:B------:R-:W3:Y:S01]  /*01d0*/  LDG.E.128 R12, desc[UR4][R8.64+0x800] ;  /* 0x00080004080c7981 */ /* 0x000ee2000c1e1d00 */
[--C-:B--2---:R-:W-:Y:S01]  /*01e0*/  FADD R4, R4, R10.reuse ;  /* 0x0000000a04047221 */ /* 0x104fe20000000000 */
[--C-:B------:R-:W-:Y:S01]  /*01f0*/  FADD R5, R5, R10.reuse ;  /* 0x0000000a05057221 */ /* 0x100fe20000000000 */
[--C-:B------:R-:W-:Y:S01]  /*0200*/  FADD R6, R6, R10.reuse ;  /* 0x0000000a06067221 */ /* 0x100fe20000000000 */
[----:B------:R-:W-:Y:S01]  /*0210*/  FADD R7, R7, R10 ;  /* 0x0000000a07077221 */ /* 0x000fe20000000000 */
[--C-:B---3--:R-:W-:Y:S01]  /*0220*/  FADD R12, R12, R2.reuse ;  /* 0x000000020c0c7221 */ /* 0x108fe20000000000 */
[--C-:B------:R-:W-:Y:S01]  /*0230*/  FADD R13, R13, R2.reuse ;  /* 0x000000020d0d7221 */ /* 0x100fe20000000000 */
[--C-:B------:R-:W-:Y:S01]  /*0240*/  FADD R14, R14, R2.reuse ;  /* 0x000000020e0e7221 */ /* 0x100fe20000000000 */
[----:B------:R-:W-:Y:S01]  /*0250*/  FADD R15, R15, R2 ;  /* 0x000000020f0f7221 */ /* 0x000fe20000000000 */
[----:B------:R-:W-:Y:S04]  /*0260*/  STG.E.128 desc[UR4][R8.64], R4 ;  /* 0x0000000408007986 */ /* 0x000fe8000c101d04 */
[----:B------:R-:W-:Y:S01]  /*0270*/  STG.E.128 desc[UR4][R8.64+0x800], R12 ;  /* 0x0008000c08007986 */ /* 0x000fe2000c101d04 */
[----:B------:R-:W-:Y:S05]  /*0280*/  EXIT ;  /* 0x000000000000794d */ /* 0x000fea0003800000 */
.L_x_0:
[----:B------:R-:W-:-:S00]  /*0290*/  BRA `(.L_x_0) ;  /* 0xfffffffc00fc7947 */ /* 0x000fc0000383ffff */
[----:B------:R-:W-:-:S00]  /*02a0*/  NOP ;  /* 0x0000000000007918 */ /* 0x000fc00000000000 */
        /* <DEDUP_REMOVED lines=13> */
.L_x_1:


//--------------------- .nv.constant0.triton_poi_fused_convolution_2 --------------------------
	.section	.nv.constant0.triton_poi_fused_convolution_2,"a",@progbits
	.sectionflags	@""
	.align	4
.nv.constant0.triton_poi_fused_convolution_2:
	.zero		548
